	.headerflags	@"EF_CUDA_TEXMODE_UNIFIED EF_CUDA_64BIT_ADDRESS EF_CUDA_ACCELERATORS EF_CUDA_SM90 EF_CUDA_VIRTUAL_SM(EF_CUDA_SM90)"
	.elftype	@"ET_EXEC"


//--------------------- .nv.info                  --------------------------
	.section	.nv.info,"",@"SHT_CUDA_INFO"
	.align	4


	//----- nvinfo : EIATTR_REGCOUNT
	.align		4
        /*0000*/ 	.byte	0x04, 0x2f
        /*0002*/ 	.short	(.L_1 - .L_0)
	.align		4
.L_0:
        /*0004*/ 	.word	index@(triton_poi_fused_convolution_0)
        /*0008*/ 	.word	0x0000000e


	//----- nvinfo : EIATTR_MIN_STACK_SIZE
	.align		4
.L_1:
        /*000c*/ 	.byte	0x04, 0x12
        /*000e*/ 	.short	(.L_3 - .L_2)
	.align		4
.L_2:
        /*0010*/ 	.word	index@(triton_poi_fused_convolution_0)
        /*0014*/ 	.word	0x00000000


	//----- nvinfo : EIATTR_FRAME_SIZE
	.align		4
.L_3:
        /*0018*/ 	.byte	0x04, 0x11
        /*001a*/ 	.short	(.L_5 - .L_4)
	.align		4
.L_4:
        /*001c*/ 	.word	index@(triton_poi_fused_convolution_0)
        /*0020*/ 	.word	0x00000000


	//----- nvinfo : EIATTR_MIN_STACK_SIZE
	.align		4
.L_5:
        /*0024*/ 	.byte	0x04, 0x12
        /*0026*/ 	.short	(.L_7 - .L_6)
	.align		4
.L_6:
        /*0028*/ 	.word	index@(triton_poi_fused_convolution_0)
        /*002c*/ 	.word	0x00000000
.L_7:


//--------------------- .nv.info.triton_poi_fused_convolution_0 --------------------------
	.section	.nv.info.triton_poi_fused_convolution_0,"",@"SHT_CUDA_INFO"
	.sectionflags	@""
	.align	4


	//----- nvinfo : EIATTR_CUDA_API_VERSION
	.align		4
        /*0000*/ 	.byte	0x04, 0x37
        /*0002*/ 	.short	(.L_9 - .L_8)
.L_8:
        /*0004*/ 	.word	0x0000007c


	//----- nvinfo : EIATTR_KPARAM_INFO
	.align		4
.L_9:
        /*0008*/ 	.byte	0x04, 0x17
        /*000a*/ 	.short	(.L_11 - .L_10)
.L_10:
        /*000c*/ 	.word	0x00000000
        /*0010*/ 	.short	0x0002
        /*0012*/ 	.short	0x0010
        /*0014*/ 	.byte	0x00, 0xf0, 0x11, 0x00


	//----- nvinfo : EIATTR_KPARAM_INFO
	.align		4
.L_11:
        /*0018*/ 	.byte	0x04, 0x17
        /*001a*/ 	.short	(.L_13 - .L_12)
.L_12:
        /*001c*/ 	.word	0x00000000
        /*0020*/ 	.short	0x0001
        /*0022*/ 	.short	0x0008
        /*0024*/ 	.byte	0x00, 0xf4, 0x21, 0x00


	//----- nvinfo : EIATTR_KPARAM_INFO
	.align		4
.L_13:
        /*0028*/ 	.byte	0x04, 0x17
        /*002a*/ 	.short	(.L_15 - .L_14)
.L_14:
        /*002c*/ 	.word	0x00000000
        /*0030*/ 	.short	0x0000
        /*0032*/ 	.short	0x0000
        /*0034*/ 	.byte	0x00, 0xf4, 0x21, 0x00


	//----- nvinfo : EIATTR_SPARSE_MMA_MASK
	.align		4
.L_15:
        /*0038*/ 	.byte	0x03, 0x50
        /*003a*/ 	.short	0x0000


	//----- nvinfo : EIATTR_MAXREG_COUNT
	.align		4
        /*003c*/ 	.byte	0x03, 0x1b
        /*003e*/ 	.short	0x00ff


	//----- nvinfo : EIATTR_EXIT_INSTR_OFFSETS
	.align		4
        /*0040*/ 	.byte	0x04, 0x1c
        /*0042*/ 	.short	(.L_17 - .L_16)


	//   ....[0]....
.L_16:
        /*0044*/ 	.word	0x00000220


	//   ....[1]....
        /*0048*/ 	.word	0x00000240


	//----- nvinfo : EIATTR_REQNTID
	.align		4
.L_17:
        /*004c*/ 	.byte	0x04, 0x10
        /*004e*/ 	.short	(.L_19 - .L_18)
.L_18:
        /*0050*/ 	.word	0x00000080
        /*0054*/ 	.word	0x00000001
        /*0058*/ 	.word	0x00000001


	//----- nvinfo : EIATTR_CBANK_PARAM_SIZE
	.align		4
.L_19:
        /*005c*/ 	.byte	0x03, 0x19
        /*005e*/ 	.short	0x0014


	//----- nvinfo : EIATTR_PARAM_CBANK
	.align		4
        /*0060*/ 	.byte	0x04, 0x0a
        /*0062*/ 	.short	(.L_21 - .L_20)
	.align		4
.L_20:
        /*0064*/ 	.word	index@(.nv.constant0.triton_poi_fused_convolution_0)
        /*0068*/ 	.short	0x0210
        /*006a*/ 	.short	0x0014


	//----- nvinfo : EIATTR_SW_WAR
	.align		4
.L_21:
        /*006c*/ 	.byte	0x04, 0x36
        /*006e*/ 	.short	(.L_23 - .L_22)
.L_22:
        /*0070*/ 	.word	0x00000008
.L_23:


//--------------------- .nv.callgraph             --------------------------
	.section	.nv.callgraph,"",@"SHT_CUDA_CALLGRAPH"
	.align	4
	.sectionentsize	8
	.align		4
        /*0000*/ 	.word	0x00000000
	.align		4
        /*0004*/ 	.word	0xffffffff
	.align		4
        /*0008*/ 	.word	0x00000000
	.align		4
        /*000c*/ 	.word	0xfffffffe
	.align		4
        /*0010*/ 	.word	0x00000000
	.align		4
        /*0014*/ 	.word	0xfffffffd
	.align		4
        /*0018*/ 	.word	0x00000000
	.align		4
        /*001c*/ 	.word	0xfffffffc


//--------------------- .text.triton_poi_fused_convolution_0 --------------------------
	.section	.text.triton_poi_fused_convolution_0,"ax",@progbits
	.align	128
        .global         triton_poi_fused_convolution_0
        .type           triton_poi_fused_convolution_0,@function
        .size           triton_poi_fused_convolution_0,(.L_x_1 - triton_poi_fused_convolution_0)
        .other          triton_poi_fused_convolution_0,@"STO_CUDA_ENTRY STV_DEFAULT"
triton_poi_fused_convolution_0:
.text.triton_poi_fused_convolution_0:
[----:B------:R-:W0:Y:S02]  /*0000*/  LDC R1, c[0x0][0x28] ;  /* 0x00000a00ff017b82 */ /* 0x000e240000000800 */
[----:B------:R-:W1:Y:S01]  /*0010*/  S2R R0, SR_TID.X ;  /* 0x0000000000007919 */ /* 0x000e620000002100 */
[----:B------:R-:W2:Y:S01]  /*0020*/  LDC.64 R4, c[0x0][0x218] ;  /* 0x00008600ff047b82 */ /* 0x000ea20000000a00 */
[----:B------:R-:W-:Y:S01]  /*0030*/  ULDC.64 UR4, c[0x0][0x208] ;  /* 0x0000820000047ab9 */ /* 0x000fe20000000a00 */
[----:B------:R-:W3:Y:S06]  /*0040*/  S2R R9, SR_CTAID.X ;  /* 0x0000000000097919 */ /* 0x000eec0000002500 */
[----:B------:R-:W4:Y:S01]  /*0050*/  LDC.64 R2, c[0x0][0x210] ;  /* 0x00008400ff027b82 */ /* 0x000f220000000a00 */
[----:B-1----:R-:W-:-:S05]  /*0060*/  IMAD.SHL.U32 R0, R0, 0x2, RZ ;  /* 0x0000000200007824 */ /* 0x002fca00078e00ff */
[----:B------:R-:W-:-:S05]  /*0070*/  LOP3.LUT R0, R0, 0xfe, RZ, 0xc0, !PT ;  /* 0x000000fe00007812 */ /* 0x000fca00078ec0ff */
[----:B---3--:R-:W-:-:S04]  /*0080*/  IMAD R9, R9, 0x100, R0 ;  /* 0x0000010009097824 */ /* 0x008fc800078e0200 */
[C---:B------:R-:W-:Y:S01]  /*0090*/  IMAD.HI R6, R9.reuse, 0x1948b0fd, RZ ;  /* 0x1948b0fd09067827 */ /* 0x040fe200078e02ff */
[----:B------:R-:W-:Y:S02]  /*00a0*/  IADD3 R0, R9, 0x1, RZ ;  /* 0x0000000109007810 */ /* 0x000fe40007ffe0ff */
[C---:B------:R-:W-:Y:S01]  /*00b0*/  ISETP.GE.AND P0, PT, R9.reuse, 0x510, PT ;  /* 0x000005100900780c */ /* 0x040fe20003f06270 */
[----:B----4-:R-:W-:Y:S01]  /*00c0*/  IMAD.WIDE R2, R9, 0x4, R2 ;  /* 0x0000000409027825 */ /* 0x010fe200078e0202 */
[----:B------:R-:W-:Y:S02]  /*00d0*/  SHF.R.U32.HI R7, RZ, 0x1f, R6 ;  /* 0x0000001fff077819 */ /* 0x000fe40000011606 */
[----:B------:R-:W-:Y:S01]  /*00e0*/  CS2R R8, SRZ ;  /* 0x0000000000087805 */ /* 0x000fe2000001ff00 */
[----:B------:R-:W-:Y:S01]  /*00f0*/  IMAD.HI R0, R0, 0x1948b0fd, RZ ;  /* 0x1948b0fd00007827 */ /* 0x000fe200078e02ff */
[----:B------:R-:W-:-:S04]  /*0100*/  LEA.HI.SX32 R7, R6, R7, 0x1d ;  /* 0x0000000706077211 */ /* 0x000fc800078feaff */
[----:B------:R-:W-:-:S03]  /*0110*/  SHF.R.U32.HI R11, RZ, 0x1f, R0 ;  /* 0x0000001fff0b7819 */ /* 0x000fc60000011600 */
[----:B------:R-:W3:Y:S01]  /*0120*/  @!P0 LDG.E.64 R8, desc[UR4][R2.64] ;  /* 0x0000000402088981 */ /* 0x000ee2000c1e1b00 */
[----:B------:R-:W-:Y:S02]  /*0130*/  LEA.HI.SX32 R11, R0, R11, 0x1d ;  /* 0x0000000b000b7211 */ /* 0x000fe400078feaff */
[----:B------:R-:W-:Y:S02]  /*0140*/  LEA.HI R0, R7, R7, RZ, 0x2 ;  /* 0x0000000707007211 */ /* 0x000fe400078f10ff */
[----:B------:R-:W-:Y:S02]  /*0150*/  LEA.HI R6, R11, R11, RZ, 0x2 ;  /* 0x0000000b0b067211 */ /* 0x000fe400078f10ff */
[----:B------:R-:W-:Y:S02]  /*0160*/  LOP3.LUT R0, R0, 0xfffffffc, RZ, 0xc0, !PT ;  /* 0xfffffffc00007812 */ /* 0x000fe400078ec0ff */
[----:B------:R-:W-:-:S03]  /*0170*/  LOP3.LUT R6, R6, 0xfffffffc, RZ, 0xc0, !PT ;  /* 0xfffffffc06067812 */ /* 0x000fc600078ec0ff */
[----:B------:R-:W-:Y:S01]  /*0180*/  IMAD.IADD R7, R7, 0x1, -R0 ;  /* 0x0000000107077824 */ /* 0x000fe200078e0a00 */
[----:B------:R-:W-:Y:S01]  /*0190*/  IADD3 R11, R11, -R6, RZ ;  /* 0x800000060b0b7210 */ /* 0x000fe20007ffe0ff */
[----:B------:R-:W-:Y:S02]  /*01a0*/  HFMA2.MMA R0, -RZ, RZ, 0, 0 ;  /* 0x00000000ff007435 */ /* 0x000fe400000001ff */
[----:B--2---:R-:W-:-:S04]  /*01b0*/  IMAD.WIDE R6, R7, 0x4, R4 ;  /* 0x0000000407067825 */ /* 0x004fc800078e0204 */
[----:B------:R-:W-:-:S04]  /*01c0*/  IMAD.WIDE R4, R11, 0x4, R4 ;  /* 0x000000040b047825 */ /* 0x000fc800078e0204 */
[----:B------:R-:W-:Y:S01]  /*01d0*/  IMAD.MOV.U32 R11, RZ, RZ, RZ ;  /* 0x000000ffff0b7224 */ /* 0x000fe200078e00ff */
[----:B------:R-:W3:Y:S05]  /*01e0*/  @!P0 LDG.E.EL R0, desc[UR4][R4.64] ;  /* 0x0000000404008981 */ /* 0x000eea000c2e1900 */
[----:B------:R-:W2:Y:S01]  /*01f0*/  @!P0 LDG.E.EL R11, desc[UR4][R6.64] ;  /* 0x00000004060b8981 */ /* 0x000ea2000c2e1900 */
[----:B---3--:R-:W-:Y:S01]  /*0200*/  FADD R9, R0, R9 ;  /* 0x0000000900097221 */ /* 0x008fe20000000000 */
[----:B--2---:R-:W-:Y:S01]  /*0210*/  FADD R8, R11, R8 ;  /* 0x000000080b087221 */ /* 0x004fe20000000000 */
[----:B------:R-:W-:Y:S06]  /*0220*/  @P0 EXIT ;  /* 0x000000000000094d */ /* 0x000fec0003800000 */
[----:B------:R-:W-:Y:S01]  /*0230*/  STG.E.64 desc[UR4][R2.64], R8 ;  /* 0x0000000802007986 */ /* 0x000fe2000c101b04 */
[----:B------:R-:W-:Y:S05]  /*0240*/  EXIT ;  /* 0x000000000000794d */ /* 0x000fea0003800000 */
.L_x_0:
[----:B------:R-:W-:-:S00]  /*0250*/  BRA `(.L_x_0) ;  /* 0xfffffffc00fc7947 */ /* 0x000fc0000383ffff */
[----:B------:R-:W-:-:S00]  /*0260*/  NOP ;  /* 0x0000000000007918 */ /* 0x000fc00000000000 */
        /* <DEDUP_REMOVED lines=9> */
.L_x_1:


//--------------------- .nv.constant0.triton_poi_fused_convolution_0 --------------------------
	.section	.nv.constant0.triton_poi_fused_convolution_0,"a",@progbits
	.sectionflags	@""
	.align	4
.nv.constant0.triton_poi_fused_convolution_0:
	.zero		548
